//
// Generated by NVIDIA NVVM Compiler
//
// Compiler Build ID: CL-36424714
// Cuda compilation tools, release 13.0, V13.0.88
// Based on NVVM 20.0.0
//

.version 9.0
.target sm_100
.address_size 64

	// .globl	_Z6squarePfS_S_i

.visible .entry _Z6squarePfS_S_i(
	.param .u64 .ptr .align 1 _Z6squarePfS_S_i_param_0,
	.param .u64 .ptr .align 1 _Z6squarePfS_S_i_param_1,
	.param .u64 .ptr .align 1 _Z6squarePfS_S_i_param_2,
	.param .u32 _Z6squarePfS_S_i_param_3
)
{
	.reg .pred 	%p<10>;
	.reg .b32 	%r<80>;
	.reg .b32 	%f<56>;
	.reg .b64 	%rd<73>;

	ld.param.u64 	%rd8, [_Z6squarePfS_S_i_param_0];
	ld.param.u64 	%rd9, [_Z6squarePfS_S_i_param_1];
	ld.param.u64 	%rd10, [_Z6squarePfS_S_i_param_2];
	ld.param.u32 	%r39, [_Z6squarePfS_S_i_param_3];
	cvta.to.global.u64 	%rd1, %rd9;
	cvta.to.global.u64 	%rd2, %rd8;
	cvta.to.global.u64 	%rd11, %rd10;
	mov.u32 	%r40, %ctaid.x;
	mul.lo.s32 	%r1, %r39, %r40;
	mov.u32 	%r2, %tid.x;
	add.s32 	%r41, %r1, %r2;
	mul.wide.s32 	%rd12, %r41, 4;
	add.s64 	%rd3, %rd11, %rd12;
	mov.b32 	%r42, 0;
	st.global.u32 	[%rd3], %r42;
	setp.lt.s32 	%p1, %r39, 1;
	@%p1 bra 	$L__BB0_12;
	and.b32  	%r3, %r39, 7;
	setp.lt.u32 	%p2, %r39, 8;
	mov.b32 	%r78, 0;
	mov.f32 	%f53, 0f00000000;
	@%p2 bra 	$L__BB0_4;
	and.b32  	%r78, %r39, 2147483640;
	neg.s32 	%r76, %r78;
	add.s32 	%r75, %r2, %r39;
	shl.b32 	%r7, %r39, 3;
	shl.b32 	%r44, %r39, 1;
	add.s32 	%r74, %r2, %r44;
	mad.lo.s32 	%r73, %r39, 3, %r2;
	shl.b32 	%r45, %r39, 2;
	add.s32 	%r72, %r2, %r45;
	mad.lo.s32 	%r71, %r39, 5, %r2;
	mad.lo.s32 	%r70, %r39, 6, %r2;
	mad.lo.s32 	%r69, %r39, 7, %r2;
	mul.wide.u32 	%rd13, %r2, 4;
	add.s64 	%rd72, %rd1, %rd13;
	mul.wide.u32 	%rd5, %r7, 4;
	add.s32 	%r68, %r1, 3;
	mov.f32 	%f53, 0f00000000;
$L__BB0_3:
	.pragma "nounroll";
	add.s32 	%r46, %r68, -3;
	mul.wide.u32 	%rd14, %r46, 4;
	add.s64 	%rd15, %rd2, %rd14;
	ld.global.f32 	%f10, [%rd15];
	ld.global.f32 	%f11, [%rd72];
	fma.rn.f32 	%f12, %f10, %f11, %f53;
	st.global.f32 	[%rd3], %f12;
	add.s32 	%r47, %r68, -2;
	mul.wide.u32 	%rd16, %r47, 4;
	add.s64 	%rd17, %rd2, %rd16;
	ld.global.f32 	%f13, [%rd17];
	mul.wide.u32 	%rd18, %r75, 4;
	add.s64 	%rd19, %rd1, %rd18;
	ld.global.f32 	%f14, [%rd19];
	fma.rn.f32 	%f15, %f13, %f14, %f12;
	st.global.f32 	[%rd3], %f15;
	add.s32 	%r48, %r68, -1;
	mul.wide.u32 	%rd20, %r48, 4;
	add.s64 	%rd21, %rd2, %rd20;
	ld.global.f32 	%f16, [%rd21];
	mul.wide.u32 	%rd22, %r74, 4;
	add.s64 	%rd23, %rd1, %rd22;
	ld.global.f32 	%f17, [%rd23];
	fma.rn.f32 	%f18, %f16, %f17, %f15;
	st.global.f32 	[%rd3], %f18;
	add.s32 	%r49, %r68, 4;
	mul.wide.u32 	%rd24, %r68, 4;
	add.s64 	%rd25, %rd2, %rd24;
	ld.global.f32 	%f19, [%rd25];
	mul.wide.u32 	%rd26, %r73, 4;
	add.s64 	%rd27, %rd1, %rd26;
	ld.global.f32 	%f20, [%rd27];
	fma.rn.f32 	%f21, %f19, %f20, %f18;
	st.global.f32 	[%rd3], %f21;
	add.s32 	%r50, %r68, 1;
	mul.wide.u32 	%rd28, %r50, 4;
	add.s64 	%rd29, %rd2, %rd28;
	ld.global.f32 	%f22, [%rd29];
	mul.wide.u32 	%rd30, %r72, 4;
	add.s64 	%rd31, %rd1, %rd30;
	ld.global.f32 	%f23, [%rd31];
	fma.rn.f32 	%f24, %f22, %f23, %f21;
	st.global.f32 	[%rd3], %f24;
	add.s32 	%r51, %r68, 2;
	mul.wide.u32 	%rd32, %r51, 4;
	add.s64 	%rd33, %rd2, %rd32;
	ld.global.f32 	%f25, [%rd33];
	mul.wide.u32 	%rd34, %r71, 4;
	add.s64 	%rd35, %rd1, %rd34;
	ld.global.f32 	%f26, [%rd35];
	fma.rn.f32 	%f27, %f25, %f26, %f24;
	st.global.f32 	[%rd3], %f27;
	add.s32 	%r52, %r68, 3;
	mul.wide.u32 	%rd36, %r52, 4;
	add.s64 	%rd37, %rd2, %rd36;
	ld.global.f32 	%f28, [%rd37];
	mul.wide.u32 	%rd38, %r70, 4;
	add.s64 	%rd39, %rd1, %rd38;
	ld.global.f32 	%f29, [%rd39];
	fma.rn.f32 	%f30, %f28, %f29, %f27;
	st.global.f32 	[%rd3], %f30;
	mul.wide.u32 	%rd40, %r49, 4;
	add.s64 	%rd41, %rd2, %rd40;
	ld.global.f32 	%f31, [%rd41];
	mul.wide.u32 	%rd42, %r69, 4;
	add.s64 	%rd43, %rd1, %rd42;
	ld.global.f32 	%f32, [%rd43];
	fma.rn.f32 	%f53, %f31, %f32, %f30;
	st.global.f32 	[%rd3], %f53;
	add.s32 	%r76, %r76, 8;
	add.s32 	%r75, %r75, %r7;
	add.s32 	%r74, %r74, %r7;
	add.s32 	%r73, %r73, %r7;
	add.s32 	%r72, %r72, %r7;
	add.s32 	%r71, %r71, %r7;
	add.s32 	%r70, %r70, %r7;
	add.s32 	%r69, %r69, %r7;
	add.s64 	%rd72, %rd72, %rd5;
	add.s32 	%r68, %r68, 8;
	setp.ne.s32 	%p3, %r76, 0;
	@%p3 bra 	$L__BB0_3;
$L__BB0_4:
	setp.eq.s32 	%p4, %r3, 0;
	@%p4 bra 	$L__BB0_12;
	and.b32  	%r34, %r39, 3;
	setp.lt.u32 	%p5, %r3, 4;
	@%p5 bra 	$L__BB0_7;
	add.s32 	%r53, %r78, %r1;
	mul.wide.u32 	%rd44, %r53, 4;
	add.s64 	%rd45, %rd2, %rd44;
	ld.global.f32 	%f33, [%rd45];
	mad.lo.s32 	%r54, %r78, %r39, %r2;
	mul.wide.u32 	%rd46, %r54, 4;
	add.s64 	%rd47, %rd1, %rd46;
	ld.global.f32 	%f34, [%rd47];
	fma.rn.f32 	%f35, %f33, %f34, %f53;
	st.global.f32 	[%rd3], %f35;
	add.s32 	%r55, %r53, 1;
	mul.wide.u32 	%rd48, %r55, 4;
	add.s64 	%rd49, %rd2, %rd48;
	ld.global.f32 	%f36, [%rd49];
	add.s32 	%r56, %r54, %r39;
	mul.wide.u32 	%rd50, %r56, 4;
	add.s64 	%rd51, %rd1, %rd50;
	ld.global.f32 	%f37, [%rd51];
	fma.rn.f32 	%f38, %f36, %f37, %f35;
	st.global.f32 	[%rd3], %f38;
	add.s32 	%r57, %r53, 2;
	mul.wide.u32 	%rd52, %r57, 4;
	add.s64 	%rd53, %rd2, %rd52;
	ld.global.f32 	%f39, [%rd53];
	add.s32 	%r58, %r56, %r39;
	mul.wide.u32 	%rd54, %r58, 4;
	add.s64 	%rd55, %rd1, %rd54;
	ld.global.f32 	%f40, [%rd55];
	fma.rn.f32 	%f41, %f39, %f40, %f38;
	st.global.f32 	[%rd3], %f41;
	add.s32 	%r59, %r53, 3;
	mul.wide.u32 	%rd56, %r59, 4;
	add.s64 	%rd57, %rd2, %rd56;
	ld.global.f32 	%f42, [%rd57];
	add.s32 	%r60, %r58, %r39;
	mul.wide.u32 	%rd58, %r60, 4;
	add.s64 	%rd59, %rd1, %rd58;
	ld.global.f32 	%f43, [%rd59];
	fma.rn.f32 	%f53, %f42, %f43, %f41;
	st.global.f32 	[%rd3], %f53;
	add.s32 	%r78, %r78, 4;
$L__BB0_7:
	setp.eq.s32 	%p6, %r34, 0;
	@%p6 bra 	$L__BB0_12;
	setp.eq.s32 	%p7, %r34, 1;
	@%p7 bra 	$L__BB0_10;
	add.s32 	%r61, %r78, %r1;
	mul.wide.u32 	%rd60, %r61, 4;
	add.s64 	%rd61, %rd2, %rd60;
	ld.global.f32 	%f44, [%rd61];
	mad.lo.s32 	%r62, %r78, %r39, %r2;
	mul.wide.u32 	%rd62, %r62, 4;
	add.s64 	%rd63, %rd1, %rd62;
	ld.global.f32 	%f45, [%rd63];
	fma.rn.f32 	%f46, %f44, %f45, %f53;
	st.global.f32 	[%rd3], %f46;
	add.s32 	%r63, %r61, 1;
	mul.wide.u32 	%rd64, %r63, 4;
	add.s64 	%rd65, %rd2, %rd64;
	ld.global.f32 	%f47, [%rd65];
	add.s32 	%r64, %r62, %r39;
	mul.wide.u32 	%rd66, %r64, 4;
	add.s64 	%rd67, %rd1, %rd66;
	ld.global.f32 	%f48, [%rd67];
	fma.rn.f32 	%f53, %f47, %f48, %f46;
	st.global.f32 	[%rd3], %f53;
	add.s32 	%r78, %r78, 2;
$L__BB0_10:
	and.b32  	%r65, %r39, 1;
	setp.eq.b32 	%p8, %r65, 1;
	not.pred 	%p9, %p8;
	@%p9 bra 	$L__BB0_12;
	add.s32 	%r66, %r78, %r1;
	mul.wide.u32 	%rd68, %r66, 4;
	add.s64 	%rd69, %rd2, %rd68;
	ld.global.f32 	%f49, [%rd69];
	mad.lo.s32 	%r67, %r78, %r39, %r2;
	mul.wide.u32 	%rd70, %r67, 4;
	add.s64 	%rd71, %rd1, %rd70;
	ld.global.f32 	%f50, [%rd71];
	fma.rn.f32 	%f51, %f49, %f50, %f53;
	st.global.f32 	[%rd3], %f51;
$L__BB0_12:
	ret;

}


// ===== COMPILED SASS (sm_100) =====

	.target	sm_100

	.elftype	@"ET_EXEC"


//--------------------- .note.nv.tkinfo           --------------------------
	.section	.note.nv.tkinfo,"",@"SHT_NOTE"
	.sectionflags	@"SHF_NOTE_NV_TKINFO"
	.tkinfo
        /*0018*/ 	.word	0x00000002
        /*0030*/ 	.string	""
        /*0030*/ 	.string	"ptxas"
        /*0030*/ 	.string	"Cuda compilation tools, release 13.0, V13.0.88"
        /*0030*/ 	.string	"Build cuda_13.0.r13.0/compiler.36424714_0"
        /*0030*/ 	.string	"-arch sm_100 -m 64 "



//--------------------- .note.nv.cuinfo           --------------------------
	.section	.note.nv.cuinfo,"",@"SHT_NOTE"
	.sectionflags	@"SHF_NOTE_NV_CUINFO"
        /*0018*/ 	.short	0x0002
        /*001a*/ 	.short	0x0064
        /*001c*/ 	.short	0x0082
	.zero		2


//--------------------- .nv.info                  --------------------------
	.section	.nv.info,"",@"SHT_CUDA_INFO"
	.align	4


	//----- nvinfo : EIATTR_REGCOUNT
	.align		4
        /*0000*/ 	.byte	0x04, 0x2f
        /*0002*/ 	.short	(.L_1 - .L_0)
	.align		4
.L_0:
        /*0004*/ 	.word	index@(_Z6squarePfS_S_i)
        /*0008*/ 	.word	0x00000020


	//----- nvinfo : EIATTR_FRAME_SIZE
	.align		4
.L_1:
        /*000c*/ 	.byte	0x04, 0x11
        /*000e*/ 	.short	(.L_3 - .L_2)
	.align		4
.L_2:
        /*0010*/ 	.word	index@(_Z6squarePfS_S_i)
        /*0014*/ 	.word	0x00000000


	//----- nvinfo : EIATTR_MIN_STACK_SIZE
	.align		4
.L_3:
        /*0018*/ 	.byte	0x04, 0x12
        /*001a*/ 	.short	(.L_5 - .L_4)
	.align		4
.L_4:
        /*001c*/ 	.word	index@(_Z6squarePfS_S_i)
        /*0020*/ 	.word	0x00000000
.L_5:


//--------------------- .nv.compat                --------------------------
	.section	.nv.compat,"",@"SHT_CUDA_COMPAT_INFO"
	.align	4
        /*0000*/ 	.byte	0x02, 0x09, 0x00, 0x00, 0x02, 0x02, 0x01, 0x00, 0x02, 0x05, 0x05, 0x00, 0x03, 0x07, 0x01, 0x01
        /*0010*/ 	.byte	0x02, 0x03, 0x00, 0x00, 0x02, 0x06, 0x01, 0x00, 0x04, 0x0b, 0x08, 0x00, 0x09, 0x00, 0x00, 0x00
        /*0020*/ 	.byte	0x00, 0x00, 0x00, 0x00


//--------------------- .nv.info._Z6squarePfS_S_i --------------------------
	.section	.nv.info._Z6squarePfS_S_i,"",@"SHT_CUDA_INFO"
	.sectionflags	@""
	.align	4


	//----- nvinfo : EIATTR_CUDA_API_VERSION
	.align		4
        /*0000*/ 	.byte	0x04, 0x37
        /*0002*/ 	.short	(.L_7 - .L_6)
.L_6:
        /*0004*/ 	.word	0x00000082


	//----- nvinfo : EIATTR_KPARAM_INFO
	.align		4
.L_7:
        /*0008*/ 	.byte	0x04, 0x17
        /*000a*/ 	.short	(.L_9 - .L_8)
.L_8:
        /*000c*/ 	.word	0x00000000
        /*0010*/ 	.short	0x0003
        /*0012*/ 	.short	0x0018
        /*0014*/ 	.byte	0x00, 0xf0, 0x11, 0x00


	//----- nvinfo : EIATTR_KPARAM_INFO
	.align		4
.L_9:
        /*0018*/ 	.byte	0x04, 0x17
        /*001a*/ 	.short	(.L_11 - .L_10)
.L_10:
        /*001c*/ 	.word	0x00000000
        /*0020*/ 	.short	0x0002
        /*0022*/ 	.short	0x0010
        /*0024*/ 	.byte	0x00, 0xf5, 0x21, 0x00


	//----- nvinfo : EIATTR_KPARAM_INFO
	.align		4
.L_11:
        /*0028*/ 	.byte	0x04, 0x17
        /*002a*/ 	.short	(.L_13 - .L_12)
.L_12:
        /*002c*/ 	.word	0x00000000
        /*0030*/ 	.short	0x0001
        /*0032*/ 	.short	0x0008
        /*0034*/ 	.byte	0x00, 0xf5, 0x21, 0x00


	//----- nvinfo : EIATTR_KPARAM_INFO
	.align		4
.L_13:
        /*0038*/ 	.byte	0x04, 0x17
        /*003a*/ 	.short	(.L_15 - .L_14)
.L_14:
        /*003c*/ 	.word	0x00000000
        /*0040*/ 	.short	0x0000
        /*0042*/ 	.short	0x0000
        /*0044*/ 	.byte	0x00, 0xf5, 0x21, 0x00


	//----- nvinfo : EIATTR_SPARSE_MMA_MASK
	.align		4
.L_15:
        /*0048*/ 	.byte	0x03, 0x50
        /*004a*/ 	.short	0x0000


	//----- nvinfo : EIATTR_MAXREG_COUNT
	.align		4
        /*004c*/ 	.byte	0x03, 0x1b
        /*004e*/ 	.short	0x00ff


	//----- nvinfo : EIATTR_MERCURY_ISA_VERSION
	.align		4
        /*0050*/ 	.byte	0x03, 0x5f
        /*0052*/ 	.short	0x0101


	//----- nvinfo : EIATTR_VRC_CTA_INIT_COUNT
	.align		4
        /*0054*/ 	.byte	0x02, 0x4a
	.zero		1
	.zero		1


	//----- nvinfo : EIATTR_EXIT_INSTR_OFFSETS
	.align		4
        /*0058*/ 	.byte	0x04, 0x1c
        /*005a*/ 	.short	(.L_17 - .L_16)


	//   ....[0]....
.L_16:
        /*005c*/ 	.word	0x000000a0


	//   ....[1]....
        /*0060*/ 	.word	0x00000620


	//   ....[2]....
        /*0064*/ 	.word	0x000008a0


	//   ....[3]....
        /*0068*/ 	.word	0x00000a20


	//   ....[4]....
        /*006c*/ 	.word	0x00000ad0


	//----- nvinfo : EIATTR_CBANK_PARAM_SIZE
	.align		4
.L_17:
        /*0070*/ 	.byte	0x03, 0x19
        /*0072*/ 	.short	0x001c


	//----- nvinfo : EIATTR_PARAM_CBANK
	.align		4
        /*0074*/ 	.byte	0x04, 0x0a
        /*0076*/ 	.short	(.L_19 - .L_18)
	.align		4
.L_18:
        /*0078*/ 	.word	index@(.nv.constant0._Z6squarePfS_S_i)
        /*007c*/ 	.short	0x0380
        /*007e*/ 	.short	0x001c


	//----- nvinfo : EIATTR_SW_WAR
	.align		4
.L_19:
        /*0080*/ 	.byte	0x04, 0x36
        /*0082*/ 	.short	(.L_21 - .L_20)
.L_20:
        /*0084*/ 	.word	0x00000008
.L_21:


//--------------------- .nv.callgraph             --------------------------
	.section	.nv.callgraph,"",@"SHT_CUDA_CALLGRAPH"
	.align	4
	.sectionentsize	8
	.align		4
        /*0000*/ 	.word	0x00000000
	.align		4
        /*0004*/ 	.word	0xffffffff
	.align		4
        /*0008*/ 	.word	0x00000000
	.align		4
        /*000c*/ 	.word	0xfffffffe
	.align		4
        /*0010*/ 	.word	0x00000000
	.align		4
        /*0014*/ 	.word	0xfffffffd
	.align		4
        /*0018*/ 	.word	0x00000000
	.align		4
        /*001c*/ 	.word	0xfffffffc


//--------------------- .text._Z6squarePfS_S_i    --------------------------
	.section	.text._Z6squarePfS_S_i,"ax",@progbits
	.align	128
        .global         _Z6squarePfS_S_i
        .type           _Z6squarePfS_S_i,@function
        .size           _Z6squarePfS_S_i,(.L_x_5 - _Z6squarePfS_S_i)
        .other          _Z6squarePfS_S_i,@"STO_CUDA_ENTRY STV_DEFAULT"
_Z6squarePfS_S_i:
.text._Z6squarePfS_S_i:
[----:B------:R-:W-:Y:S01]  /*0000*/  LDC R1, c[0x0][0x37c] ;  /* 0x0000df00ff017b82 */ /* 0x000fe20000000800 */
[----:B------:R-:W0:Y:S07]  /*0010*/  S2R R0, SR_CTAID.X ;  /* 0x0000000000007919 */ /* 0x000e2e0000002500 */
[----:B------:R-:W1:Y:S01]  /*0020*/  LDC R2, c[0x0][0x398] ;  /* 0x0000e600ff027b82 */ /* 0x000e620000000800 */
[----:B------:R-:W2:Y:S01]  /*0030*/  LDCU.64 UR4, c[0x0][0x358] ;  /* 0x00006b00ff0477ac */ /* 0x000ea20008000a00 */
[----:B------:R-:W0:Y:S06]  /*0040*/  S2R R3, SR_TID.X ;  /* 0x0000000000037919 */ /* 0x000e2c0000002100 */
[----:B------:R-:W3:Y:S01]  /*0050*/  LDC.64 R10, c[0x0][0x390] ;  /* 0x0000e400ff0a7b82 */ /* 0x000ee20000000a00 */
[----:B-1----:R-:W-:Y:S01]  /*0060*/  ISETP.GE.AND P0, PT, R2, 0x1, PT ;  /* 0x000000010200780c */ /* 0x002fe20003f06270 */
[----:B0-----:R-:W-:-:S04]  /*0070*/  IMAD R5, R0, R2, R3 ;  /* 0x0000000200057224 */ /* 0x001fc800078e0203 */
[----:B---3--:R-:W-:-:S05]  /*0080*/  IMAD.WIDE R10, R5, 0x4, R10 ;  /* 0x00000004050a7825 */ /* 0x008fca00078e020a */
[----:B--2---:R0:W-:Y:S03]  /*0090*/  STG.E desc[UR4][R10.64], RZ ;  /* 0x000000ff0a007986 */ /* 0x0041e6000c101904 */
[----:B------:R-:W-:Y:S05]  /*00a0*/  @!P0 EXIT ;  /* 0x000000000000894d */ /* 0x000fea0003800000 */
[C---:B------:R-:W-:Y:S01]  /*00b0*/  ISETP.GE.U32.AND P1, PT, R2.reuse, 0x8, PT ;  /* 0x000000080200780c */ /* 0x040fe20003f26070 */
[----:B------:R-:W-:Y:S01]  /*00c0*/  HFMA2 R5, -RZ, RZ, 0, 0 ;  /* 0x00000000ff057431 */ /* 0x000fe200000001ff */
[----:B------:R-:W-:Y:S02]  /*00d0*/  LOP3.LUT R4, R2, 0x7, RZ, 0xc0, !PT ;  /* 0x0000000702047812 */ /* 0x000fe400078ec0ff */
[----:B------:R-:W-:Y:S02]  /*00e0*/  MOV R26, RZ ;  /* 0x000000ff001a7202 */ /* 0x000fe40000000f00 */
[----:B------:R-:W-:-:S07]  /*00f0*/  ISETP.NE.AND P0, PT, R4, RZ, PT ;  /* 0x000000ff0400720c */ /* 0x000fce0003f05270 */
[----:B------:R-:W-:Y:S06]  /*0100*/  @!P1 BRA `(.L_x_0) ;  /* 0x0000000400449947 */ /* 0x000fec0003800000 */
[----:B------:R-:W1:Y:S01]  /*0110*/  LDC.64 R12, c[0x0][0x388] ;  /* 0x0000e200ff0c7b82 */ /* 0x000e620000000a00 */
[C---:B------:R-:W-:Y:S01]  /*0120*/  LOP3.LUT R5, R2.reuse, 0x7ffffff8, RZ, 0xc0, !PT ;  /* 0x7ffffff802057812 */ /* 0x040fe200078ec0ff */
[C-C-:B------:R-:W-:Y:S01]  /*0130*/  IMAD R9, R2.reuse, 0x3, R3.reuse ;  /* 0x0000000302097824 */ /* 0x140fe200078e0203 */
[-C--:B------:R-:W-:Y:S01]  /*0140*/  IADD3 R24, PT, PT, R3, R2.reuse, RZ ;  /* 0x0000000203187210 */ /* 0x080fe20007ffe0ff */
[C-C-:B------:R-:W-:Y:S01]  /*0150*/  IMAD R25, R2.reuse, 0x5, R3.reuse ;  /* 0x0000000502197824 */ /* 0x140fe200078e0203 */
[C---:B------:R-:W-:Y:S01]  /*0160*/  SHF.L.U32 R8, R2.reuse, 0x3, RZ ;  /* 0x0000000302087819 */ /* 0x040fe200000006ff */
[C-C-:B------:R-:W-:Y:S01]  /*0170*/  IMAD R27, R2.reuse, 0x6, R3.reuse ;  /* 0x00000006021b7824 */ /* 0x140fe200078e0203 */
[CC--:B------:R-:W-:Y:S01]  /*0180*/  LEA R7, R2.reuse, R3.reuse, 0x1 ;  /* 0x0000000302077211 */ /* 0x0c0fe200078e08ff */
[C---:B------:R-:W-:Y:S01]  /*0190*/  IMAD R29, R2.reuse, 0x7, R3 ;  /* 0x00000007021d7824 */ /* 0x040fe200078e0203 */
[----:B------:R-:W-:Y:S01]  /*01a0*/  LEA R23, R2, R3, 0x2 ;  /* 0x0000000302177211 */ /* 0x000fe200078e10ff */
[----:B------:R-:W-:Y:S01]  /*01b0*/  IMAD R22, R0, R2, 0x3 ;  /* 0x0000000300167424 */ /* 0x000fe200078e0202 */
[----:B------:R-:W-:-:S02]  /*01c0*/  MOV R26, RZ ;  /* 0x000000ff001a7202 */ /* 0x000fc40000000f00 */
[----:B------:R-:W-:Y:S01]  /*01d0*/  IADD3 R6, PT, PT, -R5, RZ, RZ ;  /* 0x000000ff05067210 */ /* 0x000fe20007ffe1ff */
[----:B-1----:R-:W-:-:S07]  /*01e0*/  IMAD.WIDE.U32 R14, R3, 0x4, R12 ;  /* 0x00000004030e7825 */ /* 0x002fce00078e000c */
.L_x_1:
[----:B------:R-:W1:Y:S01]  /*01f0*/  LDC.64 R16, c[0x0][0x380] ;  /* 0x0000e000ff107b82 */ /* 0x000e620000000a00 */
[----:B------:R-:W-:Y:S01]  /*0200*/  IADD3 R19, PT, PT, R22, -0x3, RZ ;  /* 0xfffffffd16137810 */ /* 0x000fe20007ffe0ff */
[----:B--2---:R-:W2:Y:S04]  /*0210*/  LDG.E R20, desc[UR4][R14.64] ;  /* 0x000000040e147981 */ /* 0x004ea8000c1e1900 */
[----:B-1----:R-:W-:-:S06]  /*0220*/  IMAD.WIDE.U32 R18, R19, 0x4, R16 ;  /* 0x0000000413127825 */ /* 0x002fcc00078e0010 */
[----:B------:R-:W2:Y:S01]  /*0230*/  LDG.E R19, desc[UR4][R18.64] ;  /* 0x0000000412137981 */ /* 0x000ea2000c1e1900 */
[----:B------:R-:W-:Y:S01]  /*0240*/  IADD3 R21, PT, PT, R22, -0x2, RZ ;  /* 0xfffffffe16157810 */ /* 0x000fe20007ffe0ff */
[----:B--2---:R-:W-:-:S04]  /*0250*/  FFMA R26, R19, R20, R26 ;  /* 0x00000014131a7223 */ /* 0x004fc8000000001a */
[----:B------:R-:W-:-:S04]  /*0260*/  IMAD.WIDE.U32 R20, R21, 0x4, R16 ;  /* 0x0000000415147825 */ /* 0x000fc800078e0010 */
[----:B------:R-:W-:Y:S01]  /*0270*/  IMAD.WIDE.U32 R18, R24, 0x4, R12 ;  /* 0x0000000418127825 */ /* 0x000fe200078e000c */
[----:B------:R1:W-:Y:S04]  /*0280*/  STG.E desc[UR4][R10.64], R26 ;  /* 0x0000001a0a007986 */ /* 0x0003e8000c101904 */
[----:B------:R-:W2:Y:S04]  /*0290*/  LDG.E R21, desc[UR4][R20.64] ;  /* 0x0000000414157981 */ /* 0x000ea8000c1e1900 */
[----:B------:R-:W2:Y:S02]  /*02a0*/  LDG.E R28, desc[UR4][R18.64] ;  /* 0x00000004121c7981 */ /* 0x000ea4000c1e1900 */
[----:B--2---:R-:W-:Y:S01]  /*02b0*/  FFMA R28, R21, R28, R26 ;  /* 0x0000001c151c7223 */ /* 0x004fe2000000001a */
[----:B------:R-:W-:-:S05]  /*02c0*/  IADD3 R21, PT, PT, R22, -0x1, RZ ;  /* 0xffffffff16157810 */ /* 0x000fca0007ffe0ff */
[----:B------:R-:W-:-:S04]  /*02d0*/  IMAD.WIDE.U32 R18, R21, 0x4, R16 ;  /* 0x0000000415127825 */ /* 0x000fc800078e0010 */
[----:B------:R-:W-:Y:S01]  /*02e0*/  IMAD.WIDE.U32 R20, R7, 0x4, R12 ;  /* 0x0000000407147825 */ /* 0x000fe200078e000c */
[----:B------:R2:W-:Y:S04]  /*02f0*/  STG.E desc[UR4][R10.64], R28 ;  /* 0x0000001c0a007986 */ /* 0x0005e8000c101904 */
[----:B------:R-:W1:Y:S04]  /*0300*/  LDG.E R19, desc[UR4][R18.64] ;  /* 0x0000000412137981 */ /* 0x000e68000c1e1900 */
[----:B------:R-:W1:Y:S02]  /*0310*/  LDG.E R20, desc[UR4][R20.64] ;  /* 0x0000000414147981 */ /* 0x000e64000c1e1900 */
[----:B-1----:R-:W-:Y:S01]  /*0320*/  FFMA R26, R19, R20, R28 ;  /* 0x00000014131a7223 */ /* 0x002fe2000000001c */
[----:B------:R-:W-:-:S04]  /*0330*/  IMAD.WIDE.U32 R20, R9, 0x4, R12 ;  /* 0x0000000409147825 */ /* 0x000fc800078e000c */
[C---:B------:R-:W-:Y:S01]  /*0340*/  IMAD.WIDE.U32 R18, R22.reuse, 0x4, R16 ;  /* 0x0000000416127825 */ /* 0x040fe200078e0010 */
[----:B------:R1:W-:Y:S04]  /*0350*/  STG.E desc[UR4][R10.64], R26 ;  /* 0x0000001a0a007986 */ /* 0x0003e8000c101904 */
[----:B------:R-:W1:Y:S04]  /*0360*/  LDG.E R20, desc[UR4][R20.64] ;  /* 0x0000000414147981 */ /* 0x000e68000c1e1900 */
[----:B------:R-:W1:Y:S01]  /*0370*/  LDG.E R19, desc[UR4][R18.64] ;  /* 0x0000000412137981 */ /* 0x000e62000c1e1900 */
[----:B--2---:R-:W-:Y:S01]  /*0380*/  IADD3 R28, PT, PT, R22, 0x1, RZ ;  /* 0x00000001161c7810 */ /* 0x004fe20007ffe0ff */
[----:B-1----:R-:W-:-:S04]  /*0390*/  FFMA R26, R19, R20, R26 ;  /* 0x00000014131a7223 */ /* 0x002fc8000000001a */
[----:B------:R-:W-:Y:S01]  /*03a0*/  IMAD.WIDE.U32 R18, R28, 0x4, R16 ;  /* 0x000000041c127825 */ /* 0x000fe200078e0010 */
[----:B------:R1:W-:Y:S04]  /*03b0*/  STG.E desc[UR4][R10.64], R26 ;  /* 0x0000001a0a007986 */ /* 0x0003e8000c101904 */
[----:B------:R2:W3:Y:S02]  /*03c0*/  LDG.E R28, desc[UR4][R18.64] ;  /* 0x00000004121c7981 */ /* 0x0004e4000c1e1900 */
[----:B--2---:R-:W-:-:S05]  /*03d0*/  IMAD.WIDE.U32 R18, R23, 0x4, R12 ;  /* 0x0000000417127825 */ /* 0x004fca00078e000c */
[----:B------:R-:W3:Y:S02]  /*03e0*/  LDG.E R21, desc[UR4][R18.64] ;  /* 0x0000000412157981 */ /* 0x000ee4000c1e1900 */
[----:B---3--:R-:W-:Y:S01]  /*03f0*/  FFMA R28, R28, R21, R26 ;  /* 0x000000151c1c7223 */ /* 0x008fe2000000001a */
[----:B------:R-:W-:-:S05]  /*0400*/  IADD3 R21, PT, PT, R22, 0x2, RZ ;  /* 0x0000000216157810 */ /* 0x000fca0007ffe0ff */
[----:B------:R-:W-:Y:S01]  /*0410*/  IMAD.WIDE.U32 R20, R21, 0x4, R16 ;  /* 0x0000000415147825 */ /* 0x000fe200078e0010 */
[----:B------:R2:W-:Y:S04]  /*0420*/  STG.E desc[UR4][R10.64], R28 ;  /* 0x0000001c0a007986 */ /* 0x0005e8000c101904 */
[----:B-1----:R1:W3:Y:S02]  /*0430*/  LDG.E R26, desc[UR4][R20.64] ;  /* 0x00000004141a7981 */ /* 0x0022e4000c1e1900 */
[----:B-1----:R-:W-:-:S06]  /*0440*/  IMAD.WIDE.U32 R20, R25, 0x4, R12 ;  /* 0x0000000419147825 */ /* 0x002fcc00078e000c */
[----:B------:R-:W3:Y:S01]  /*0450*/  LDG.E R21, desc[UR4][R20.64] ;  /* 0x0000000414157981 */ /* 0x000ee2000c1e1900 */
[----:B------:R-:W-:-:S05]  /*0460*/  IADD3 R19, PT, PT, R22, 0x3, RZ ;  /* 0x0000000316137810 */ /* 0x000fca0007ffe0ff */
[----:B------:R-:W-:-:S04]  /*0470*/  IMAD.WIDE.U32 R18, R19, 0x4, R16 ;  /* 0x0000000413127825 */ /* 0x000fc800078e0010 */
[----:B---3--:R-:W-:-:S05]  /*0480*/  FFMA R26, R26, R21, R28 ;  /* 0x000000151a1a7223 */ /* 0x008fca000000001c */
[----:B------:R1:W-:Y:S04]  /*0490*/  STG.E desc[UR4][R10.64], R26 ;  /* 0x0000001a0a007986 */ /* 0x0003e8000c101904 */
[----:B--2---:R2:W3:Y:S02]  /*04a0*/  LDG.E R28, desc[UR4][R18.64] ;  /* 0x00000004121c7981 */ /* 0x0044e4000c1e1900 */
[----:B--2---:R-:W-:-:S06]  /*04b0*/  IMAD.WIDE.U32 R18, R27, 0x4, R12 ;  /* 0x000000041b127825 */ /* 0x004fcc00078e000c */
[----:B------:R-:W3:Y:S01]  /*04c0*/  LDG.E R19, desc[UR4][R18.64] ;  /* 0x0000000412137981 */ /* 0x000ee2000c1e1900 */
[----:B------:R-:W-:-:S05]  /*04d0*/  IADD3 R21, PT, PT, R22, 0x4, RZ ;  /* 0x0000000416157810 */ /* 0x000fca0007ffe0ff */
[----:B------:R-:W-:-:S04]  /*04e0*/  IMAD.WIDE.U32 R16, R21, 0x4, R16 ;  /* 0x0000000415107825 */ /* 0x000fc800078e0010 */
[----:B------:R-:W-:-:S04]  /*04f0*/  IMAD.WIDE.U32 R20, R29, 0x4, R12 ;  /* 0x000000041d147825 */ /* 0x000fc800078e000c */
[----:B---3--:R-:W-:-:S05]  /*0500*/  FFMA R28, R28, R19, R26 ;  /* 0x000000131c1c7223 */ /* 0x008fca000000001a */
[----:B------:R2:W-:Y:S04]  /*0510*/  STG.E desc[UR4][R10.64], R28 ;  /* 0x0000001c0a007986 */ /* 0x0005e8000c101904 */
[----:B------:R-:W1:Y:S04]  /*0520*/  LDG.E R17, desc[UR4][R16.64] ;  /* 0x0000000410117981 */ /* 0x000e68000c1e1900 */
[----:B------:R-:W1:Y:S01]  /*0530*/  LDG.E R20, desc[UR4][R20.64] ;  /* 0x0000000414147981 */ /* 0x000e62000c1e1900 */
[----:B------:R-:W-:-:S04]  /*0540*/  IADD3 R6, PT, PT, R6, 0x8, RZ ;  /* 0x0000000806067810 */ /* 0x000fc80007ffe0ff */
[----:B------:R-:W-:Y:S01]  /*0550*/  ISETP.NE.AND P1, PT, R6, RZ, PT ;  /* 0x000000ff0600720c */ /* 0x000fe20003f25270 */
[C---:B------:R-:W-:Y:S01]  /*0560*/  IMAD.WIDE.U32 R14, R8.reuse, 0x4, R14 ;  /* 0x00000004080e7825 */ /* 0x040fe200078e000e */
[C---:B------:R-:W-:Y:S02]  /*0570*/  IADD3 R24, PT, PT, R8.reuse, R24, RZ ;  /* 0x0000001808187210 */ /* 0x040fe40007ffe0ff */
[C---:B------:R-:W-:Y:S02]  /*0580*/  IADD3 R7, PT, PT, R8.reuse, R7, RZ ;  /* 0x0000000708077210 */ /* 0x040fe40007ffe0ff */
[C---:B------:R-:W-:Y:S02]  /*0590*/  IADD3 R9, PT, PT, R8.reuse, R9, RZ ;  /* 0x0000000908097210 */ /* 0x040fe40007ffe0ff */
[C---:B------:R-:W-:Y:S02]  /*05a0*/  IADD3 R23, PT, PT, R8.reuse, R23, RZ ;  /* 0x0000001708177210 */ /* 0x040fe40007ffe0ff */
[----:B------:R-:W-:-:S02]  /*05b0*/  IADD3 R25, PT, PT, R8, R25, RZ ;  /* 0x0000001908197210 */ /* 0x000fc40007ffe0ff */
[C---:B------:R-:W-:Y:S02]  /*05c0*/  IADD3 R27, PT, PT, R8.reuse, R27, RZ ;  /* 0x0000001b081b7210 */ /* 0x040fe40007ffe0ff */
[----:B------:R-:W-:Y:S02]  /*05d0*/  IADD3 R29, PT, PT, R8, R29, RZ ;  /* 0x0000001d081d7210 */ /* 0x000fe40007ffe0ff */
[----:B------:R-:W-:Y:S01]  /*05e0*/  IADD3 R22, PT, PT, R22, 0x8, RZ ;  /* 0x0000000816167810 */ /* 0x000fe20007ffe0ff */
[----:B-1----:R-:W-:-:S05]  /*05f0*/  FFMA R26, R17, R20, R28 ;  /* 0x00000014111a7223 */ /* 0x002fca000000001c */
[----:B------:R2:W-:Y:S01]  /*0600*/  STG.E desc[UR4][R10.64], R26 ;  /* 0x0000001a0a007986 */ /* 0x0005e2000c101904 */
[----:B------:R-:W-:Y:S05]  /*0610*/  @P1 BRA `(.L_x_1) ;  /* 0xfffffff800f41947 */ /* 0x000fea000383ffff */
.L_x_0:
[----:B------:R-:W-:Y:S05]  /*0620*/  @!P0 EXIT ;  /* 0x000000000000894d */ /* 0x000fea0003800000 */
[----:B------:R-:W-:Y:S02]  /*0630*/  ISETP.GE.U32.AND P0, PT, R4, 0x4, PT ;  /* 0x000000040400780c */ /* 0x000fe40003f06070 */
[----:B------:R-:W-:-:S04]  /*0640*/  LOP3.LUT R12, R2, 0x3, RZ, 0xc0, !PT ;  /* 0x00000003020c7812 */ /* 0x000fc800078ec0ff */
[----:B------:R-:W-:-:S07]  /*0650*/  ISETP.NE.AND P1, PT, R12, RZ, PT ;  /* 0x000000ff0c00720c */ /* 0x000fce0003f25270 */
[----:B------:R-:W-:Y:S06]  /*0660*/  @!P0 BRA `(.L_x_2) ;  /* 0x00000000008c8947 */ /* 0x000fec0003800000 */
[----:B------:R-:W1:Y:S01]  /*0670*/  LDC.64 R8, c[0x0][0x380] ;  /* 0x0000e000ff087b82 */ /* 0x000e620000000a00 */
[-C--:B------:R-:W-:Y:S02]  /*0680*/  IMAD R13, R0, R2.reuse, R5 ;  /* 0x00000002000d7224 */ /* 0x080fe400078e0205 */
[----:B------:R-:W-:-:S05]  /*0690*/  IMAD R19, R5, R2, R3 ;  /* 0x0000000205137224 */ /* 0x000fca00078e0203 */
[----:B------:R-:W3:Y:S01]  /*06a0*/  LDC.64 R6, c[0x0][0x388] ;  /* 0x0000e200ff067b82 */ /* 0x000ee20000000a00 */
[----:B-1----:R-:W-:-:S06]  /*06b0*/  IMAD.WIDE.U32 R14, R13, 0x4, R8 ;  /* 0x000000040d0e7825 */ /* 0x002fcc00078e0008 */
[----:B------:R-:W4:Y:S01]  /*06c0*/  LDG.E R15, desc[UR4][R14.64] ;  /* 0x000000040e0f7981 */ /* 0x000f22000c1e1900 */
[----:B---3--:R-:W-:-:S06]  /*06d0*/  IMAD.WIDE.U32 R16, R19, 0x4, R6 ;  /* 0x0000000413107825 */ /* 0x008fcc00078e0006 */
[----:B------:R-:W4:Y:S01]  /*06e0*/  LDG.E R16, desc[UR4][R16.64] ;  /* 0x0000000410107981 */ /* 0x000f22000c1e1900 */
[----:B------:R-:W-:Y:S02]  /*06f0*/  IADD3 R21, PT, PT, R13, 0x1, RZ ;  /* 0x000000010d157810 */ /* 0x000fe40007ffe0ff */
[----:B------:R-:W-:-:S03]  /*0700*/  IADD3 R25, PT, PT, R19, R2, RZ ;  /* 0x0000000213197210 */ /* 0x000fc60007ffe0ff */
[----:B------:R-:W-:-:S04]  /*0710*/  IMAD.WIDE.U32 R18, R21, 0x4, R8 ;  /* 0x0000000415127825 */ /* 0x000fc800078e0008 */
[----:B------:R-:W-:-:S04]  /*0720*/  IMAD.WIDE.U32 R20, R25, 0x4, R6 ;  /* 0x0000000419147825 */ /* 0x000fc800078e0006 */
[----:B----4-:R-:W-:-:S05]  /*0730*/  FFMA R23, R15, R16, R26 ;  /* 0x000000100f177223 */ /* 0x010fca000000001a */
[----:B------:R1:W-:Y:S04]  /*0740*/  STG.E desc[UR4][R10.64], R23 ;  /* 0x000000170a007986 */ /* 0x0003e8000c101904 */
[----:B------:R-:W3:Y:S04]  /*0750*/  LDG.E R18, desc[UR4][R18.64] ;  /* 0x0000000412127981 */ /* 0x000ee8000c1e1900 */
[----:B------:R-:W3:Y:S01]  /*0760*/  LDG.E R20, desc[UR4][R20.64] ;  /* 0x0000000414147981 */ /* 0x000ee2000c1e1900 */
[----:B------:R-:W-:Y:S02]  /*0770*/  IADD3 R27, PT, PT, R13, 0x2, RZ ;  /* 0x000000020d1b7810 */ /* 0x000fe40007ffe0ff */
[----:B------:R-:W-:-:S03]  /*0780*/  IADD3 R29, PT, PT, R25, R2, RZ ;  /* 0x00000002191d7210 */ /* 0x000fc60007ffe0ff */
[----:B------:R-:W-:-:S04]  /*0790*/  IMAD.WIDE.U32 R14, R27, 0x4, R8 ;  /* 0x000000041b0e7825 */ /* 0x000fc800078e0008 */
[----:B------:R-:W-:-:S04]  /*07a0*/  IMAD.WIDE.U32 R16, R29, 0x4, R6 ;  /* 0x000000041d107825 */ /* 0x000fc800078e0006 */
[----:B---3--:R-:W-:-:S05]  /*07b0*/  FFMA R25, R18, R20, R23 ;  /* 0x0000001412197223 */ /* 0x008fca0000000017 */
[----:B------:R3:W-:Y:S04]  /*07c0*/  STG.E desc[UR4][R10.64], R25 ;  /* 0x000000190a007986 */ /* 0x0007e8000c101904 */
[----:B------:R-:W4:Y:S04]  /*07d0*/  LDG.E R14, desc[UR4][R14.64] ;  /* 0x000000040e0e7981 */ /* 0x000f28000c1e1900 */
[----:B------:R-:W4:Y:S01]  /*07e0*/  LDG.E R16, desc[UR4][R16.64] ;  /* 0x0000000410107981 */ /* 0x000f22000c1e1900 */
[----:B-1----:R-:W-:Y:S02]  /*07f0*/  IADD3 R23, PT, PT, R13, 0x3, RZ ;  /* 0x000000030d177810 */ /* 0x002fe40007ffe0ff */
[----:B------:R-:W-:-:S03]  /*0800*/  IADD3 R29, PT, PT, R29, R2, RZ ;  /* 0x000000021d1d7210 */ /* 0x000fc60007ffe0ff */
[----:B------:R-:W-:-:S04]  /*0810*/  IMAD.WIDE.U32 R8, R23, 0x4, R8 ;  /* 0x0000000417087825 */ /* 0x000fc800078e0008 */
[----:B------:R-:W-:-:S04]  /*0820*/  IMAD.WIDE.U32 R6, R29, 0x4, R6 ;  /* 0x000000041d067825 */ /* 0x000fc800078e0006 */
[----:B----4-:R-:W-:-:S05]  /*0830*/  FFMA R13, R14, R16, R25 ;  /* 0x000000100e0d7223 */ /* 0x010fca0000000019 */
[----:B------:R3:W-:Y:S04]  /*0840*/  STG.E desc[UR4][R10.64], R13 ;  /* 0x0000000d0a007986 */ /* 0x0007e8000c101904 */
[----:B------:R-:W2:Y:S04]  /*0850*/  LDG.E R8, desc[UR4][R8.64] ;  /* 0x0000000408087981 */ /* 0x000ea8000c1e1900 */
[----:B------:R-:W2:Y:S01]  /*0860*/  LDG.E R6, desc[UR4][R6.64] ;  /* 0x0000000406067981 */ /* 0x000ea2000c1e1900 */
[----:B------:R-:W-:Y:S01]  /*0870*/  IADD3 R5, PT, PT, R5, 0x4, RZ ;  /* 0x0000000405057810 */ /* 0x000fe20007ffe0ff */
[----:B--2---:R-:W-:-:S05]  /*0880*/  FFMA R26, R8, R6, R13 ;  /* 0x00000006081a7223 */ /* 0x004fca000000000d */
[----:B------:R3:W-:Y:S02]  /*0890*/  STG.E desc[UR4][R10.64], R26 ;  /* 0x0000001a0a007986 */ /* 0x0007e4000c101904 */
.L_x_2:
[----:B------:R-:W-:Y:S05]  /*08a0*/  @!P1 EXIT ;  /* 0x000000000000994d */ /* 0x000fea0003800000 */
[----:B------:R-:W-:Y:S02]  /*08b0*/  ISETP.NE.AND P0, PT, R12, 0x1, PT ;  /* 0x000000010c00780c */ /* 0x000fe40003f05270 */
[----:B------:R-:W-:-:S04]  /*08c0*/  LOP3.LUT R4, R2, 0x1, RZ, 0xc0, !PT ;  /* 0x0000000102047812 */ /* 0x000fc800078ec0ff */
[----:B------:R-:W-:-:S07]  /*08d0*/  ISETP.NE.U32.AND P1, PT, R4, 0x1, PT ;  /* 0x000000010400780c */ /* 0x000fce0003f25070 */
[----:B------:R-:W-:Y:S06]  /*08e0*/  @!P0 BRA `(.L_x_3) ;  /* 0x00000000004c8947 */ /* 0x000fec0003800000 */
[----:B------:R-:W3:Y:S01]  /*08f0*/  LDC.64 R8, c[0x0][0x380] ;  /* 0x0000e000ff087b82 */ /* 0x000ee20000000a00 */
[-C--:B------:R-:W-:Y:S02]  /*0900*/  IMAD R17, R0, R2.reuse, R5 ;  /* 0x0000000200117224 */ /* 0x080fe400078e0205 */
[----:B------:R-:W-:-:S05]  /*0910*/  IMAD R19, R5, R2, R3 ;  /* 0x0000000205137224 */ /* 0x000fca00078e0203 */
[----:B------:R-:W1:Y:S01]  /*0920*/  LDC.64 R6, c[0x0][0x388] ;  /* 0x0000e200ff067b82 */ /* 0x000e620000000a00 */
[----:B---3--:R-:W-:-:S06]  /*0930*/  IMAD.WIDE.U32 R12, R17, 0x4, R8 ;  /* 0x00000004110c7825 */ /* 0x008fcc00078e0008 */
[----:B------:R-:W3:Y:S01]  /*0940*/  LDG.E R13, desc[UR4][R12.64] ;  /* 0x000000040c0d7981 */ /* 0x000ee2000c1e1900 */
[----:B-1----:R-:W-:-:S06]  /*0950*/  IMAD.WIDE.U32 R14, R19, 0x4, R6 ;  /* 0x00000004130e7825 */ /* 0x002fcc00078e0006 */
[----:B------:R-:W3:Y:S01]  /*0960*/  LDG.E R14, desc[UR4][R14.64] ;  /* 0x000000040e0e7981 */ /* 0x000ee2000c1e1900 */
[----:B------:R-:W-:Y:S02]  /*0970*/  IADD3 R21, PT, PT, R17, 0x1, RZ ;  /* 0x0000000111157810 */ /* 0x000fe40007ffe0ff */
[----:B------:R-:W-:-:S03]  /*0980*/  IADD3 R19, PT, PT, R19, R2, RZ ;  /* 0x0000000213137210 */ /* 0x000fc60007ffe0ff */
[----:B------:R-:W-:-:S04]  /*0990*/  IMAD.WIDE.U32 R8, R21, 0x4, R8 ;  /* 0x0000000415087825 */ /* 0x000fc800078e0008 */
[----:B------:R-:W-:-:S04]  /*09a0*/  IMAD.WIDE.U32 R6, R19, 0x4, R6 ;  /* 0x0000000413067825 */ /* 0x000fc800078e0006 */
[----:B---3--:R-:W-:-:S05]  /*09b0*/  FFMA R17, R13, R14, R26 ;  /* 0x0000000e0d117223 */ /* 0x008fca000000001a */
[----:B------:R1:W-:Y:S04]  /*09c0*/  STG.E desc[UR4][R10.64], R17 ;  /* 0x000000110a007986 */ /* 0x0003e8000c101904 */
[----:B------:R-:W2:Y:S04]  /*09d0*/  LDG.E R8, desc[UR4][R8.64] ;  /* 0x0000000408087981 */ /* 0x000ea8000c1e1900 */
[----:B------:R-:W2:Y:S01]  /*09e0*/  LDG.E R6, desc[UR4][R6.64] ;  /* 0x0000000406067981 */ /* 0x000ea2000c1e1900 */
[----:B------:R-:W-:Y:S01]  /*09f0*/  IADD3 R5, PT, PT, R5, 0x2, RZ ;  /* 0x0000000205057810 */ /* 0x000fe20007ffe0ff */
[----:B--2---:R-:W-:-:S05]  /*0a00*/  FFMA R26, R8, R6, R17 ;  /* 0x00000006081a7223 */ /* 0x004fca0000000011 */
[----:B------:R1:W-:Y:S02]  /*0a10*/  STG.E desc[UR4][R10.64], R26 ;  /* 0x0000001a0a007986 */ /* 0x0003e4000c101904 */
.L_x_3:
[----:B------:R-:W-:Y:S05]  /*0a20*/  @P1 EXIT ;  /* 0x000000000000194d */ /* 0x000fea0003800000 */
[----:B------:R-:W4:Y:S01]  /*0a30*/  LDC.64 R6, c[0x0][0x380] ;  /* 0x0000e000ff067b82 */ /* 0x000f220000000a00 */
[-C--:B---3--:R-:W-:Y:S02]  /*0a40*/  IMAD R13, R0, R2.reuse, R5 ;  /* 0x00000002000d7224 */ /* 0x088fe400078e0205 */
[----:B------:R-:W-:-:S05]  /*0a50*/  IMAD R5, R5, R2, R3 ;  /* 0x0000000205057224 */ /* 0x000fca00078e0203 */
[----:B------:R-:W3:Y:S01]  /*0a60*/  LDC.64 R8, c[0x0][0x388] ;  /* 0x0000e200ff087b82 */ /* 0x000ee20000000a00 */
[----:B----4-:R-:W-:-:S06]  /*0a70*/  IMAD.WIDE.U32 R2, R13, 0x4, R6 ;  /* 0x000000040d027825 */ /* 0x010fcc00078e0006 */
[----:B------:R-:W4:Y:S01]  /*0a80*/  LDG.E R3, desc[UR4][R2.64] ;  /* 0x0000000402037981 */ /* 0x000f22000c1e1900 */
[----:B---3--:R-:W-:-:S06]  /*0a90*/  IMAD.WIDE.U32 R4, R5, 0x4, R8 ;  /* 0x0000000405047825 */ /* 0x008fcc00078e0008 */
[----:B------:R-:W4:Y:S02]  /*0aa0*/  LDG.E R4, desc[UR4][R4.64] ;  /* 0x0000000404047981 */ /* 0x000f24000c1e1900 */
[----:B----4-:R-:W-:-:S05]  /*0ab0*/  FFMA R7, R3, R4, R26 ;  /* 0x0000000403077223 */ /* 0x010fca000000001a */
[----:B------:R-:W-:Y:S01]  /*0ac0*/  STG.E desc[UR4][R10.64], R7 ;  /* 0x000000070a007986 */ /* 0x000fe2000c101904 */
[----:B------:R-:W-:Y:S05]  /*0ad0*/  EXIT ;  /* 0x000000000000794d */ /* 0x000fea0003800000 */
.L_x_4:
[----:B------:R-:W-:-:S00]  /*0ae0*/  BRA `(.L_x_4) ;  /* 0xfffffffc00fc7947 */ /* 0x000fc0000383ffff */
[----:B------:R-:W-:-:S00]  /*0af0*/  NOP ;  /* 0x0000000000007918 */ /* 0x000fc00000000000 */
        /* <DEDUP_REMOVED lines=8> */
.L_x_5:


//--------------------- .nv.shared.reserved.0     --------------------------
	.section	.nv.shared.reserved.0,"aw",@nobits
	.weak		__nv_reservedSMEM_offset_0_alias
	.size		__nv_reservedSMEM_offset_0_alias, 0, 64
	.other		__nv_reservedSMEM_offset_0_alias,@"STO_CUDA_RESERVED_SHARED STV_DEFAULT"
__nv_reservedSMEM_offset_0_alias:
	.zero		0
	.zero		64


//--------------------- .nv.constant0._Z6squarePfS_S_i --------------------------
	.section	.nv.constant0._Z6squarePfS_S_i,"a",@progbits
	.sectionflags	@""
	.align	4
.nv.constant0._Z6squarePfS_S_i:
	.zero		924


//--------------------- SYMBOLS --------------------------

	.type		.nv.reservedSmem.offset0,@object
	.size		.nv.reservedSmem.offset0,0x4
